//
// Generated by NVIDIA NVVM Compiler
//
// Compiler Build ID: CL-36424714
// Cuda compilation tools, release 13.0, V13.0.88
// Based on NVVM 20.0.0
//

.version 9.0
.target sm_100
.address_size 64

	// .globl	dot_product

.visible .entry dot_product(
	.param .u64 .ptr .align 1 dot_product_param_0,
	.param .u64 .ptr .align 1 dot_product_param_1,
	.param .u64 .ptr .align 1 dot_product_param_2,
	.param .u32 dot_product_param_3
)
{
	.reg .pred 	%p<2>;
	.reg .b32 	%r<6>;
	.reg .b32 	%f<5>;
	.reg .b64 	%rd<10>;

	ld.param.u64 	%rd1, [dot_product_param_0];
	ld.param.u64 	%rd2, [dot_product_param_1];
	ld.param.u64 	%rd3, [dot_product_param_2];
	ld.param.u32 	%r2, [dot_product_param_3];
	mov.u32 	%r3, %ctaid.x;
	mov.u32 	%r4, %ntid.x;
	mov.u32 	%r5, %tid.x;
	mad.lo.s32 	%r1, %r3, %r4, %r5;
	setp.ge.s32 	%p1, %r1, %r2;
	@%p1 bra 	$L__BB0_2;
	cvta.to.global.u64 	%rd4, %rd1;
	cvta.to.global.u64 	%rd5, %rd2;
	cvta.to.global.u64 	%rd6, %rd3;
	mul.wide.s32 	%rd7, %r1, 4;
	add.s64 	%rd8, %rd4, %rd7;
	ld.global.f32 	%f1, [%rd8];
	add.s64 	%rd9, %rd5, %rd7;
	ld.global.f32 	%f2, [%rd9];
	mul.f32 	%f3, %f1, %f2;
	atom.global.add.f32 	%f4, [%rd6], %f3;
$L__BB0_2:
	ret;

}


// ===== COMPILED SASS (sm_100) =====

	.target	sm_100

	.elftype	@"ET_EXEC"


//--------------------- .note.nv.tkinfo           --------------------------
	.section	.note.nv.tkinfo,"",@"SHT_NOTE"
	.sectionflags	@"SHF_NOTE_NV_TKINFO"
	.tkinfo
        /*0018*/ 	.word	0x00000002
        /*0030*/ 	.string	""
        /*0030*/ 	.string	"ptxas"
        /*0030*/ 	.string	"Cuda compilation tools, release 13.0, V13.0.88"
        /*0030*/ 	.string	"Build cuda_13.0.r13.0/compiler.36424714_0"
        /*0030*/ 	.string	"-arch sm_100 -m 64 "



//--------------------- .note.nv.cuinfo           --------------------------
	.section	.note.nv.cuinfo,"",@"SHT_NOTE"
	.sectionflags	@"SHF_NOTE_NV_CUINFO"
        /*0018*/ 	.short	0x0002
        /*001a*/ 	.short	0x0064
        /*001c*/ 	.short	0x0082
	.zero		2


//--------------------- .nv.info                  --------------------------
	.section	.nv.info,"",@"SHT_CUDA_INFO"
	.align	4


	//----- nvinfo : EIATTR_REGCOUNT
	.align		4
        /*0000*/ 	.byte	0x04, 0x2f
        /*0002*/ 	.short	(.L_1 - .L_0)
	.align		4
.L_0:
        /*0004*/ 	.word	index@(dot_product)
        /*0008*/ 	.word	0x0000000c


	//----- nvinfo : EIATTR_FRAME_SIZE
	.align		4
.L_1:
        /*000c*/ 	.byte	0x04, 0x11
        /*000e*/ 	.short	(.L_3 - .L_2)
	.align		4
.L_2:
        /*0010*/ 	.word	index@(dot_product)
        /*0014*/ 	.word	0x00000000


	//----- nvinfo : EIATTR_MIN_STACK_SIZE
	.align		4
.L_3:
        /*0018*/ 	.byte	0x04, 0x12
        /*001a*/ 	.short	(.L_5 - .L_4)
	.align		4
.L_4:
        /*001c*/ 	.word	index@(dot_product)
        /*0020*/ 	.word	0x00000000
.L_5:


//--------------------- .nv.compat                --------------------------
	.section	.nv.compat,"",@"SHT_CUDA_COMPAT_INFO"
	.align	4
        /*0000*/ 	.byte	0x02, 0x09, 0x00, 0x00, 0x02, 0x02, 0x01, 0x00, 0x02, 0x05, 0x05, 0x00, 0x03, 0x07, 0x01, 0x01
        /*0010*/ 	.byte	0x02, 0x03, 0x00, 0x00, 0x02, 0x06, 0x01, 0x00, 0x04, 0x0b, 0x08, 0x00, 0x09, 0x00, 0x00, 0x00
        /*0020*/ 	.byte	0x00, 0x00, 0x00, 0x00


//--------------------- .nv.info.dot_product      --------------------------
	.section	.nv.info.dot_product,"",@"SHT_CUDA_INFO"
	.sectionflags	@""
	.align	4


	//----- nvinfo : EIATTR_CUDA_API_VERSION
	.align		4
        /*0000*/ 	.byte	0x04, 0x37
        /*0002*/ 	.short	(.L_7 - .L_6)
.L_6:
        /*0004*/ 	.word	0x00000082


	//----- nvinfo : EIATTR_KPARAM_INFO
	.align		4
.L_7:
        /*0008*/ 	.byte	0x04, 0x17
        /*000a*/ 	.short	(.L_9 - .L_8)
.L_8:
        /*000c*/ 	.word	0x00000000
        /*0010*/ 	.short	0x0003
        /*0012*/ 	.short	0x0018
        /*0014*/ 	.byte	0x00, 0xf0, 0x11, 0x00


	//----- nvinfo : EIATTR_KPARAM_INFO
	.align		4
.L_9:
        /*0018*/ 	.byte	0x04, 0x17
        /*001a*/ 	.short	(.L_11 - .L_10)
.L_10:
        /*001c*/ 	.word	0x00000000
        /*0020*/ 	.short	0x0002
        /*0022*/ 	.short	0x0010
        /*0024*/ 	.byte	0x00, 0xf5, 0x21, 0x00


	//----- nvinfo : EIATTR_KPARAM_INFO
	.align		4
.L_11:
        /*0028*/ 	.byte	0x04, 0x17
        /*002a*/ 	.short	(.L_13 - .L_12)
.L_12:
        /*002c*/ 	.word	0x00000000
        /*0030*/ 	.short	0x0001
        /*0032*/ 	.short	0x0008
        /*0034*/ 	.byte	0x00, 0xf5, 0x21, 0x00


	//----- nvinfo : EIATTR_KPARAM_INFO
	.align		4
.L_13:
        /*0038*/ 	.byte	0x04, 0x17
        /*003a*/ 	.short	(.L_15 - .L_14)
.L_14:
        /*003c*/ 	.word	0x00000000
        /*0040*/ 	.short	0x0000
        /*0042*/ 	.short	0x0000
        /*0044*/ 	.byte	0x00, 0xf5, 0x21, 0x00


	//----- nvinfo : EIATTR_SPARSE_MMA_MASK
	.align		4
.L_15:
        /*0048*/ 	.byte	0x03, 0x50
        /*004a*/ 	.short	0x0000


	//----- nvinfo : EIATTR_MAXREG_COUNT
	.align		4
        /*004c*/ 	.byte	0x03, 0x1b
        /*004e*/ 	.short	0x00ff


	//----- nvinfo : EIATTR_MERCURY_ISA_VERSION
	.align		4
        /*0050*/ 	.byte	0x03, 0x5f
        /*0052*/ 	.short	0x0101


	//----- nvinfo : EIATTR_VRC_CTA_INIT_COUNT
	.align		4
        /*0054*/ 	.byte	0x02, 0x4a
	.zero		1
	.zero		1


	//----- nvinfo : EIATTR_EXIT_INSTR_OFFSETS
	.align		4
        /*0058*/ 	.byte	0x04, 0x1c
        /*005a*/ 	.short	(.L_17 - .L_16)


	//   ....[0]....
.L_16:
        /*005c*/ 	.word	0x00000070


	//   ....[1]....
        /*0060*/ 	.word	0x00000120


	//----- nvinfo : EIATTR_CBANK_PARAM_SIZE
	.align		4
.L_17:
        /*0064*/ 	.byte	0x03, 0x19
        /*0066*/ 	.short	0x001c


	//----- nvinfo : EIATTR_PARAM_CBANK
	.align		4
        /*0068*/ 	.byte	0x04, 0x0a
        /*006a*/ 	.short	(.L_19 - .L_18)
	.align		4
.L_18:
        /*006c*/ 	.word	index@(.nv.constant0.dot_product)
        /*0070*/ 	.short	0x0380
        /*0072*/ 	.short	0x001c


	//----- nvinfo : EIATTR_SW_WAR
	.align		4
.L_19:
        /*0074*/ 	.byte	0x04, 0x36
        /*0076*/ 	.short	(.L_21 - .L_20)
.L_20:
        /*0078*/ 	.word	0x00000008
.L_21:


//--------------------- .nv.callgraph             --------------------------
	.section	.nv.callgraph,"",@"SHT_CUDA_CALLGRAPH"
	.align	4
	.sectionentsize	8
	.align		4
        /*0000*/ 	.word	0x00000000
	.align		4
        /*0004*/ 	.word	0xffffffff
	.align		4
        /*0008*/ 	.word	0x00000000
	.align		4
        /*000c*/ 	.word	0xfffffffe
	.align		4
        /*0010*/ 	.word	0x00000000
	.align		4
        /*0014*/ 	.word	0xfffffffd
	.align		4
        /*0018*/ 	.word	0x00000000
	.align		4
        /*001c*/ 	.word	0xfffffffc


//--------------------- .text.dot_product         --------------------------
	.section	.text.dot_product,"ax",@progbits
	.align	128
        .global         dot_product
        .type           dot_product,@function
        .size           dot_product,(.L_x_1 - dot_product)
        .other          dot_product,@"STO_CUDA_ENTRY STV_DEFAULT"
dot_product:
.text.dot_product:
[----:B------:R-:W-:Y:S01]  /*0000*/  LDC R1, c[0x0][0x37c] ;  /* 0x0000df00ff017b82 */ /* 0x000fe20000000800 */
[----:B------:R-:W0:Y:S07]  /*0010*/  S2R R0, SR_TID.X ;  /* 0x0000000000007919 */ /* 0x000e2e0000002100 */
[----:B------:R-:W0:Y:S01]  /*0020*/  S2UR UR4, SR_CTAID.X ;  /* 0x00000000000479c3 */ /* 0x000e220000002500 */
[----:B------:R-:W1:Y:S07]  /*0030*/  LDCU UR5, c[0x0][0x398] ;  /* 0x00007300ff0577ac */ /* 0x000e6e0008000800 */
[----:B------:R-:W0:Y:S02]  /*0040*/  LDC R7, c[0x0][0x360] ;  /* 0x0000d800ff077b82 */ /* 0x000e240000000800 */
[----:B0-----:R-:W-:-:S05]  /*0050*/  IMAD R7, R7, UR4, R0 ;  /* 0x0000000407077c24 */ /* 0x001fca000f8e0200 */
[----:B-1----:R-:W-:-:S13]  /*0060*/  ISETP.GE.AND P0, PT, R7, UR5, PT ;  /* 0x0000000507007c0c */ /* 0x002fda000bf06270 */
[----:B------:R-:W-:Y:S05]  /*0070*/  @P0 EXIT ;  /* 0x000000000000094d */ /* 0x000fea0003800000 */
[----:B------:R-:W0:Y:S01]  /*0080*/  LDC.64 R2, c[0x0][0x380] ;  /* 0x0000e000ff027b82 */ /* 0x000e220000000a00 */
[----:B------:R-:W1:Y:S07]  /*0090*/  LDCU.64 UR4, c[0x0][0x358] ;  /* 0x00006b00ff0477ac */ /* 0x000e6e0008000a00 */
[----:B------:R-:W2:Y:S01]  /*00a0*/  LDC.64 R4, c[0x0][0x388] ;  /* 0x0000e200ff047b82 */ /* 0x000ea20000000a00 */
[----:B0-----:R-:W-:-:S06]  /*00b0*/  IMAD.WIDE R2, R7, 0x4, R2 ;  /* 0x0000000407027825 */ /* 0x001fcc00078e0202 */
[----:B-1----:R-:W3:Y:S01]  /*00c0*/  LDG.E R2, desc[UR4][R2.64] ;  /* 0x0000000402027981 */ /* 0x002ee2000c1e1900 */
[----:B--2---:R-:W-:-:S06]  /*00d0*/  IMAD.WIDE R4, R7, 0x4, R4 ;  /* 0x0000000407047825 */ /* 0x004fcc00078e0204 */
[----:B------:R-:W3:Y:S01]  /*00e0*/  LDG.E R5, desc[UR4][R4.64] ;  /* 0x0000000404057981 */ /* 0x000ee2000c1e1900 */
[----:B------:R-:W0:Y:S01]  /*00f0*/  LDC.64 R6, c[0x0][0x390] ;  /* 0x0000e400ff067b82 */ /* 0x000e220000000a00 */
[----:B---3--:R-:W-:-:S05]  /*0100*/  FMUL R9, R2, R5 ;  /* 0x0000000502097220 */ /* 0x008fca0000400000 */
[----:B0-----:R-:W-:Y:S01]  /*0110*/  REDG.E.ADD.F32.FTZ.RN.STRONG.GPU desc[UR4][R6.64], R9 ;  /* 0x00000009060079a6 */ /* 0x001fe2000c12f304 */
[----:B------:R-:W-:Y:S05]  /*0120*/  EXIT ;  /* 0x000000000000794d */ /* 0x000fea0003800000 */
.L_x_0:
[----:B------:R-:W-:-:S00]  /*0130*/  BRA `(.L_x_0) ;  /* 0xfffffffc00fc7947 */ /* 0x000fc0000383ffff */
[----:B------:R-:W-:-:S00]  /*0140*/  NOP ;  /* 0x0000000000007918 */ /* 0x000fc00000000000 */
        /* <DEDUP_REMOVED lines=11> */
.L_x_1:


//--------------------- .nv.shared.reserved.0     --------------------------
	.section	.nv.shared.reserved.0,"aw",@nobits
	.weak		__nv_reservedSMEM_offset_0_alias
	.size		__nv_reservedSMEM_offset_0_alias, 0, 64
	.other		__nv_reservedSMEM_offset_0_alias,@"STO_CUDA_RESERVED_SHARED STV_DEFAULT"
__nv_reservedSMEM_offset_0_alias:
	.zero		0
	.zero		64


//--------------------- .nv.constant0.dot_product --------------------------
	.section	.nv.constant0.dot_product,"a",@progbits
	.sectionflags	@""
	.align	4
.nv.constant0.dot_product:
	.zero		924


//--------------------- SYMBOLS --------------------------

	.type		.nv.reservedSmem.offset0,@object
	.size		.nv.reservedSmem.offset0,0x4
